//
// Generated by NVIDIA NVVM Compiler
//
// Compiler Build ID: CL-36424714
// Cuda compilation tools, release 13.0, V13.0.88
// Based on NVVM 20.0.0
//

.version 9.0
.target sm_100
.address_size 64

	// .globl	_Z21read_and_write_statesP6statesS0_

.visible .entry _Z21read_and_write_statesP6statesS0_(
	.param .u64 .ptr .align 1 _Z21read_and_write_statesP6statesS0__param_0,
	.param .u64 .ptr .align 1 _Z21read_and_write_statesP6statesS0__param_1
)
{
	.reg .b32 	%r<9>;
	.reg .b32 	%f<9>;
	.reg .b64 	%rd<11>;

	ld.param.u64 	%rd1, [_Z21read_and_write_statesP6statesS0__param_0];
	ld.param.u64 	%rd2, [_Z21read_and_write_statesP6statesS0__param_1];
	cvta.to.global.u64 	%rd3, %rd2;
	cvta.to.global.u64 	%rd4, %rd1;
	mov.u32 	%r1, %tid.x;
	mov.u32 	%r2, %ctaid.x;
	mov.u32 	%r3, %ntid.x;
	mad.lo.s32 	%r4, %r2, %r3, %r1;
	mov.u32 	%r5, %tid.y;
	mov.u32 	%r6, %ctaid.y;
	mov.u32 	%r7, %ntid.y;
	mad.lo.s32 	%r8, %r6, %r7, %r5;
	mul.wide.u32 	%rd5, %r4, 6144;
	add.s64 	%rd6, %rd4, %rd5;
	mul.wide.u32 	%rd7, %r8, 16;
	add.s64 	%rd8, %rd6, %rd7;
	ld.global.v2.f32 	{%f1, %f2}, [%rd8+8];
	ld.global.v2.f32 	{%f3, %f4}, [%rd8+3072];
	cvt.rn.f32.u32 	%f5, %r4;
	cvt.rn.f32.u32 	%f6, %r8;
	neg.f32 	%f7, %f5;
	neg.f32 	%f8, %f6;
	add.s64 	%rd9, %rd3, %rd5;
	add.s64 	%rd10, %rd9, %rd7;
	st.global.v4.f32 	[%rd10], {%f5, %f6, %f1, %f2};
	st.global.v4.f32 	[%rd10+3072], {%f3, %f4, %f7, %f8};
	ret;

}
	// .globl	_Z22read_and_write_states2P7states2S0_
.visible .entry _Z22read_and_write_states2P7states2S0_(
	.param .u64 .ptr .align 1 _Z22read_and_write_states2P7states2S0__param_0,
	.param .u64 .ptr .align 1 _Z22read_and_write_states2P7states2S0__param_1
)
{
	.reg .b32 	%r<7>;
	.reg .b32 	%f<7>;
	.reg .b64 	%rd<8>;

	ld.param.u64 	%rd1, [_Z22read_and_write_states2P7states2S0__param_0];
	ld.param.u64 	%rd2, [_Z22read_and_write_states2P7states2S0__param_1];
	cvta.to.global.u64 	%rd3, %rd2;
	cvta.to.global.u64 	%rd4, %rd1;
	mov.u32 	%r1, %tid.x;
	mov.u32 	%r2, %ctaid.x;
	mov.u32 	%r3, %ntid.x;
	mad.lo.s32 	%r4, %r2, %r3, %r1;
	mul.wide.u32 	%rd5, %r4, 4;
	add.s64 	%rd6, %rd4, %rd5;
	ld.global.f32 	%f1, [%rd6+2097152];
	ld.global.f32 	%f2, [%rd6+3145728];
	ld.global.f32 	%f3, [%rd6+4194304];
	ld.global.f32 	%f4, [%rd6+5242880];
	cvt.rn.f32.u32 	%f5, %r4;
	neg.f32 	%f6, %f5;
	add.s64 	%rd7, %rd3, %rd5;
	st.global.f32 	[%rd7], %f5;
	mov.b32 	%r5, 1065353216;
	st.global.u32 	[%rd7+1048576], %r5;
	st.global.f32 	[%rd7+2097152], %f1;
	st.global.f32 	[%rd7+3145728], %f2;
	st.global.f32 	[%rd7+4194304], %f3;
	st.global.f32 	[%rd7+5242880], %f4;
	st.global.f32 	[%rd7+6291456], %f6;
	mov.b32 	%r6, -1082130432;
	st.global.u32 	[%rd7+7340032], %r6;
	ret;

}


// ===== COMPILED SASS (sm_100) =====

	.target	sm_100

	.elftype	@"ET_EXEC"


//--------------------- .note.nv.tkinfo           --------------------------
	.section	.note.nv.tkinfo,"",@"SHT_NOTE"
	.sectionflags	@"SHF_NOTE_NV_TKINFO"
	.tkinfo
        /*0018*/ 	.word	0x00000002
        /*0030*/ 	.string	""
        /*0030*/ 	.string	"ptxas"
        /*0030*/ 	.string	"Cuda compilation tools, release 13.0, V13.0.88"
        /*0030*/ 	.string	"Build cuda_13.0.r13.0/compiler.36424714_0"
        /*0030*/ 	.string	"-arch sm_100 -m 64 "



//--------------------- .note.nv.cuinfo           --------------------------
	.section	.note.nv.cuinfo,"",@"SHT_NOTE"
	.sectionflags	@"SHF_NOTE_NV_CUINFO"
        /*0018*/ 	.short	0x0002
        /*001a*/ 	.short	0x0064
        /*001c*/ 	.short	0x0082
	.zero		2


//--------------------- .nv.info                  --------------------------
	.section	.nv.info,"",@"SHT_CUDA_INFO"
	.align	4


	//----- nvinfo : EIATTR_REGCOUNT
	.align		4
        /*0000*/ 	.byte	0x04, 0x2f
        /*0002*/ 	.short	(.L_1 - .L_0)
	.align		4
.L_0:
        /*0004*/ 	.word	index@(_Z21read_and_write_statesP6statesS0_)
        /*0008*/ 	.word	0x00000016


	//----- nvinfo : EIATTR_FRAME_SIZE
	.align		4
.L_1:
        /*000c*/ 	.byte	0x04, 0x11
        /*000e*/ 	.short	(.L_3 - .L_2)
	.align		4
.L_2:
        /*0010*/ 	.word	index@(_Z21read_and_write_statesP6statesS0_)
        /*0014*/ 	.word	0x00000000


	//----- nvinfo : EIATTR_REGCOUNT
	.align		4
.L_3:
        /*0018*/ 	.byte	0x04, 0x2f
        /*001a*/ 	.short	(.L_5 - .L_4)
	.align		4
.L_4:
        /*001c*/ 	.word	index@(_Z22read_and_write_states2P7states2S0_)
        /*0020*/ 	.word	0x00000018


	//----- nvinfo : EIATTR_FRAME_SIZE
	.align		4
.L_5:
        /*0024*/ 	.byte	0x04, 0x11
        /*0026*/ 	.short	(.L_7 - .L_6)
	.align		4
.L_6:
        /*0028*/ 	.word	index@(_Z22read_and_write_states2P7states2S0_)
        /*002c*/ 	.word	0x00000000


	//----- nvinfo : EIATTR_MIN_STACK_SIZE
	.align		4
.L_7:
        /*0030*/ 	.byte	0x04, 0x12
        /*0032*/ 	.short	(.L_9 - .L_8)
	.align		4
.L_8:
        /*0034*/ 	.word	index@(_Z22read_and_write_states2P7states2S0_)
        /*0038*/ 	.word	0x00000000


	//----- nvinfo : EIATTR_MIN_STACK_SIZE
	.align		4
.L_9:
        /*003c*/ 	.byte	0x04, 0x12
        /*003e*/ 	.short	(.L_11 - .L_10)
	.align		4
.L_10:
        /*0040*/ 	.word	index@(_Z21read_and_write_statesP6statesS0_)
        /*0044*/ 	.word	0x00000000
.L_11:


//--------------------- .nv.compat                --------------------------
	.section	.nv.compat,"",@"SHT_CUDA_COMPAT_INFO"
	.align	4
        /*0000*/ 	.byte	0x02, 0x09, 0x00, 0x00, 0x02, 0x02, 0x01, 0x00, 0x02, 0x05, 0x05, 0x00, 0x03, 0x07, 0x01, 0x01
        /*0010*/ 	.byte	0x02, 0x03, 0x00, 0x00, 0x02, 0x06, 0x01, 0x00, 0x04, 0x0b, 0x08, 0x00, 0x09, 0x00, 0x00, 0x00
        /*0020*/ 	.byte	0x00, 0x00, 0x00, 0x00


//--------------------- .nv.info._Z22read_and_write_states2P7states2S0_ --------------------------
	.section	.nv.info._Z22read_and_write_states2P7states2S0_,"",@"SHT_CUDA_INFO"
	.sectionflags	@""
	.align	4


	//----- nvinfo : EIATTR_CUDA_API_VERSION
	.align		4
        /*0000*/ 	.byte	0x04, 0x37
        /*0002*/ 	.short	(.L_13 - .L_12)
.L_12:
        /*0004*/ 	.word	0x00000082


	//----- nvinfo : EIATTR_KPARAM_INFO
	.align		4
.L_13:
        /*0008*/ 	.byte	0x04, 0x17
        /*000a*/ 	.short	(.L_15 - .L_14)
.L_14:
        /*000c*/ 	.word	0x00000000
        /*0010*/ 	.short	0x0001
        /*0012*/ 	.short	0x0008
        /*0014*/ 	.byte	0x00, 0xf5, 0x21, 0x00


	//----- nvinfo : EIATTR_KPARAM_INFO
	.align		4
.L_15:
        /*0018*/ 	.byte	0x04, 0x17
        /*001a*/ 	.short	(.L_17 - .L_16)
.L_16:
        /*001c*/ 	.word	0x00000000
        /*0020*/ 	.short	0x0000
        /*0022*/ 	.short	0x0000
        /*0024*/ 	.byte	0x00, 0xf5, 0x21, 0x00


	//----- nvinfo : EIATTR_SPARSE_MMA_MASK
	.align		4
.L_17:
        /*0028*/ 	.byte	0x03, 0x50
        /*002a*/ 	.short	0x0000


	//----- nvinfo : EIATTR_MAXREG_COUNT
	.align		4
        /*002c*/ 	.byte	0x03, 0x1b
        /*002e*/ 	.short	0x00ff


	//----- nvinfo : EIATTR_MERCURY_ISA_VERSION
	.align		4
        /*0030*/ 	.byte	0x03, 0x5f
        /*0032*/ 	.short	0x0101


	//----- nvinfo : EIATTR_VRC_CTA_INIT_COUNT
	.align		4
        /*0034*/ 	.byte	0x02, 0x4a
	.zero		1
	.zero		1


	//----- nvinfo : EIATTR_EXIT_INSTR_OFFSETS
	.align		4
        /*0038*/ 	.byte	0x04, 0x1c
        /*003a*/ 	.short	(.L_19 - .L_18)


	//   ....[0]....
.L_18:
        /*003c*/ 	.word	0x000001a0


	//----- nvinfo : EIATTR_CBANK_PARAM_SIZE
	.align		4
.L_19:
        /*0040*/ 	.byte	0x03, 0x19
        /*0042*/ 	.short	0x0010


	//----- nvinfo : EIATTR_PARAM_CBANK
	.align		4
        /*0044*/ 	.byte	0x04, 0x0a
        /*0046*/ 	.short	(.L_21 - .L_20)
	.align		4
.L_20:
        /*0048*/ 	.word	index@(.nv.constant0._Z22read_and_write_states2P7states2S0_)
        /*004c*/ 	.short	0x0380
        /*004e*/ 	.short	0x0010


	//----- nvinfo : EIATTR_SW_WAR
	.align		4
.L_21:
        /*0050*/ 	.byte	0x04, 0x36
        /*0052*/ 	.short	(.L_23 - .L_22)
.L_22:
        /*0054*/ 	.word	0x00000008
.L_23:


//--------------------- .nv.info._Z21read_and_write_statesP6statesS0_ --------------------------
	.section	.nv.info._Z21read_and_write_statesP6statesS0_,"",@"SHT_CUDA_INFO"
	.sectionflags	@""
	.align	4


	//----- nvinfo : EIATTR_CUDA_API_VERSION
	.align		4
        /*0000*/ 	.byte	0x04, 0x37
        /*0002*/ 	.short	(.L_25 - .L_24)
.L_24:
        /*0004*/ 	.word	0x00000082


	//----- nvinfo : EIATTR_KPARAM_INFO
	.align		4
.L_25:
        /*0008*/ 	.byte	0x04, 0x17
        /*000a*/ 	.short	(.L_27 - .L_26)
.L_26:
        /*000c*/ 	.word	0x00000000
        /*0010*/ 	.short	0x0001
        /*0012*/ 	.short	0x0008
        /*0014*/ 	.byte	0x00, 0xf5, 0x21, 0x00


	//----- nvinfo : EIATTR_KPARAM_INFO
	.align		4
.L_27:
        /*0018*/ 	.byte	0x04, 0x17
        /*001a*/ 	.short	(.L_29 - .L_28)
.L_28:
        /*001c*/ 	.word	0x00000000
        /*0020*/ 	.short	0x0000
        /*0022*/ 	.short	0x0000
        /*0024*/ 	.byte	0x00, 0xf5, 0x21, 0x00


	//----- nvinfo : EIATTR_SPARSE_MMA_MASK
	.align		4
.L_29:
        /*0028*/ 	.byte	0x03, 0x50
        /*002a*/ 	.short	0x0000


	//----- nvinfo : EIATTR_MAXREG_COUNT
	.align		4
        /*002c*/ 	.byte	0x03, 0x1b
        /*002e*/ 	.short	0x00ff


	//----- nvinfo : EIATTR_MERCURY_ISA_VERSION
	.align		4
        /*0030*/ 	.byte	0x03, 0x5f
        /*0032*/ 	.short	0x0101


	//----- nvinfo : EIATTR_VRC_CTA_INIT_COUNT
	.align		4
        /*0034*/ 	.byte	0x02, 0x4a
	.zero		1
	.zero		1


	//----- nvinfo : EIATTR_EXIT_INSTR_OFFSETS
	.align		4
        /*0038*/ 	.byte	0x04, 0x1c
        /*003a*/ 	.short	(.L_31 - .L_30)


	//   ....[0]....
.L_30:
        /*003c*/ 	.word	0x000001a0


	//----- nvinfo : EIATTR_CBANK_PARAM_SIZE
	.align		4
.L_31:
        /*0040*/ 	.byte	0x03, 0x19
        /*0042*/ 	.short	0x0010


	//----- nvinfo : EIATTR_PARAM_CBANK
	.align		4
        /*0044*/ 	.byte	0x04, 0x0a
        /*0046*/ 	.short	(.L_33 - .L_32)
	.align		4
.L_32:
        /*0048*/ 	.word	index@(.nv.constant0._Z21read_and_write_statesP6statesS0_)
        /*004c*/ 	.short	0x0380
        /*004e*/ 	.short	0x0010


	//----- nvinfo : EIATTR_SW_WAR
	.align		4
.L_33:
        /*0050*/ 	.byte	0x04, 0x36
        /*0052*/ 	.short	(.L_35 - .L_34)
.L_34:
        /*0054*/ 	.word	0x00000008
.L_35:


//--------------------- .nv.callgraph             --------------------------
	.section	.nv.callgraph,"",@"SHT_CUDA_CALLGRAPH"
	.align	4
	.sectionentsize	8
	.align		4
        /*0000*/ 	.word	0x00000000
	.align		4
        /*0004*/ 	.word	0xffffffff
	.align		4
        /*0008*/ 	.word	0x00000000
	.align		4
        /*000c*/ 	.word	0xfffffffe
	.align		4
        /*0010*/ 	.word	0x00000000
	.align		4
        /*0014*/ 	.word	0xfffffffd
	.align		4
        /*0018*/ 	.word	0x00000000
	.align		4
        /*001c*/ 	.word	0xfffffffc


//--------------------- .text._Z22read_and_write_states2P7states2S0_ --------------------------
	.section	.text._Z22read_and_write_states2P7states2S0_,"ax",@progbits
	.align	128
        .global         _Z22read_and_write_states2P7states2S0_
        .type           _Z22read_and_write_states2P7states2S0_,@function
        .size           _Z22read_and_write_states2P7states2S0_,(.L_x_2 - _Z22read_and_write_states2P7states2S0_)
        .other          _Z22read_and_write_states2P7states2S0_,@"STO_CUDA_ENTRY STV_DEFAULT"
_Z22read_and_write_states2P7states2S0_:
.text._Z22read_and_write_states2P7states2S0_:
[----:B------:R-:W-:Y:S01]  /*0000*/  LDC R1, c[0x0][0x37c] ;  /* 0x0000df00ff017b82 */ /* 0x000fe20000000800 */
[----:B------:R-:W0:Y:S07]  /*0010*/  S2R R7, SR_TID.X ;  /* 0x0000000000077919 */ /* 0x000e2e0000002100 */
[----:B------:R-:W0:Y:S01]  /*0020*/  S2UR UR6, SR_CTAID.X ;  /* 0x00000000000679c3 */ /* 0x000e220000002500 */
[----:B------:R-:W1:Y:S07]  /*0030*/  LDCU.64 UR4, c[0x0][0x358] ;  /* 0x00006b00ff0477ac */ /* 0x000e6e0008000a00 */
[----:B------:R-:W0:Y:S08]  /*0040*/  LDC R0, c[0x0][0x360] ;  /* 0x0000d800ff007b82 */ /* 0x000e300000000800 */
[----:B------:R-:W2:Y:S08]  /*0050*/  LDC.64 R2, c[0x0][0x380] ;  /* 0x0000e000ff027b82 */ /* 0x000eb00000000a00 */
[----:B------:R-:W3:Y:S01]  /*0060*/  LDC.64 R4, c[0x0][0x388] ;  /* 0x0000e200ff047b82 */ /* 0x000ee20000000a00 */
[----:B0-----:R-:W-:-:S04]  /*0070*/  IMAD R7, R0, UR6, R7 ;  /* 0x0000000600077c24 */ /* 0x001fc8000f8e0207 */
[----:B--2---:R-:W-:-:S05]  /*0080*/  IMAD.WIDE.U32 R2, R7, 0x4, R2 ;  /* 0x0000000407027825 */ /* 0x004fca00078e0002 */
[----:B-1----:R-:W2:Y:S04]  /*0090*/  LDG.E R9, desc[UR4][R2.64+0x200000] ;  /* 0x2000000402097981 */ /* 0x002ea8000c1e1900 */
[----:B------:R-:W4:Y:S04]  /*00a0*/  LDG.E R11, desc[UR4][R2.64+0x300000] ;  /* 0x30000004020b7981 */ /* 0x000f28000c1e1900 */
[----:B------:R-:W5:Y:S04]  /*00b0*/  LDG.E R13, desc[UR4][R2.64+0x400000] ;  /* 0x40000004020d7981 */ /* 0x000f68000c1e1900 */
[----:B------:R-:W5:Y:S01]  /*00c0*/  LDG.E R15, desc[UR4][R2.64+0x500000] ;  /* 0x50000004020f7981 */ /* 0x000f62000c1e1900 */
[----:B---3--:R-:W-:Y:S01]  /*00d0*/  IMAD.WIDE.U32 R4, R7, 0x4, R4 ;  /* 0x0000000407047825 */ /* 0x008fe200078e0004 */
[----:B------:R-:W-:-:S03]  /*00e0*/  I2FP.F32.U32 R7, R7 ;  /* 0x0000000700077245 */ /* 0x000fc60000201000 */
[----:B------:R-:W-:Y:S01]  /*00f0*/  HFMA2 R17, -RZ, RZ, 1.875, 0 ;  /* 0x3f800000ff117431 */ /* 0x000fe200000001ff */
[----:B------:R-:W-:Y:S01]  /*0100*/  MOV R21, 0xbf800000 ;  /* 0xbf80000000157802 */ /* 0x000fe20000000f00 */
[----:B------:R-:W-:Y:S01]  /*0110*/  FADD R19, -R7, -RZ ;  /* 0x800000ff07137221 */ /* 0x000fe20000000100 */
[----:B------:R-:W-:Y:S04]  /*0120*/  STG.E desc[UR4][R4.64], R7 ;  /* 0x0000000704007986 */ /* 0x000fe8000c101904 */
[----:B------:R-:W-:Y:S04]  /*0130*/  STG.E desc[UR4][R4.64+0x600000], R19 ;  /* 0x6000001304007986 */ /* 0x000fe8000c101904 */
[----:B------:R-:W-:Y:S04]  /*0140*/  STG.E desc[UR4][R4.64+0x100000], R17 ;  /* 0x1000001104007986 */ /* 0x000fe8000c101904 */
[----:B------:R-:W-:Y:S04]  /*0150*/  STG.E desc[UR4][R4.64+0x700000], R21 ;  /* 0x7000001504007986 */ /* 0x000fe8000c101904 */
[----:B--2---:R-:W-:Y:S04]  /*0160*/  STG.E desc[UR4][R4.64+0x200000], R9 ;  /* 0x2000000904007986 */ /* 0x004fe8000c101904 */
[----:B----4-:R-:W-:Y:S04]  /*0170*/  STG.E desc[UR4][R4.64+0x300000], R11 ;  /* 0x3000000b04007986 */ /* 0x010fe8000c101904 */
[----:B-----5:R-:W-:Y:S04]  /*0180*/  STG.E desc[UR4][R4.64+0x400000], R13 ;  /* 0x4000000d04007986 */ /* 0x020fe8000c101904 */
[----:B------:R-:W-:Y:S01]  /*0190*/  STG.E desc[UR4][R4.64+0x500000], R15 ;  /* 0x5000000f04007986 */ /* 0x000fe2000c101904 */
[----:B------:R-:W-:Y:S05]  /*01a0*/  EXIT ;  /* 0x000000000000794d */ /* 0x000fea0003800000 */
.L_x_0:
[----:B------:R-:W-:-:S00]  /*01b0*/  BRA `(.L_x_0) ;  /* 0xfffffffc00fc7947 */ /* 0x000fc0000383ffff */
[----:B------:R-:W-:-:S00]  /*01c0*/  NOP ;  /* 0x0000000000007918 */ /* 0x000fc00000000000 */
        /* <DEDUP_REMOVED lines=11> */
.L_x_2:


//--------------------- .text._Z21read_and_write_statesP6statesS0_ --------------------------
	.section	.text._Z21read_and_write_statesP6statesS0_,"ax",@progbits
	.align	128
        .global         _Z21read_and_write_statesP6statesS0_
        .type           _Z21read_and_write_statesP6statesS0_,@function
        .size           _Z21read_and_write_statesP6statesS0_,(.L_x_3 - _Z21read_and_write_statesP6statesS0_)
        .other          _Z21read_and_write_statesP6statesS0_,@"STO_CUDA_ENTRY STV_DEFAULT"
_Z21read_and_write_statesP6statesS0_:
.text._Z21read_and_write_statesP6statesS0_:
[----:B------:R-:W-:Y:S01]  /*0000*/  LDC R1, c[0x0][0x37c] ;  /* 0x0000df00ff017b82 */ /* 0x000fe20000000800 */
[----:B------:R-:W0:Y:S07]  /*0010*/  S2R R9, SR_TID.X ;  /* 0x0000000000097919 */ /* 0x000e2e0000002100 */
[----:B------:R-:W0:Y:S01]  /*0020*/  S2UR UR6, SR_CTAID.X ;  /* 0x00000000000679c3 */ /* 0x000e220000002500 */
[----:B------:R-:W1:Y:S01]  /*0030*/  LDCU.64 UR4, c[0x0][0x358] ;  /* 0x00006b00ff0477ac */ /* 0x000e620008000a00 */
[----:B------:R-:W2:Y:S06]  /*0040*/  S2R R11, SR_TID.Y ;  /* 0x00000000000b7919 */ /* 0x000eac0000002200 */
[----:B------:R-:W0:Y:S08]  /*0050*/  LDC R0, c[0x0][0x360] ;  /* 0x0000d800ff007b82 */ /* 0x000e300000000800 */
[----:B------:R-:W3:Y:S08]  /*0060*/  LDC.64 R2, c[0x0][0x380] ;  /* 0x0000e000ff027b82 */ /* 0x000ef00000000a00 */
[----:B------:R-:W2:Y:S08]  /*0070*/  S2UR UR7, SR_CTAID.Y ;  /* 0x00000000000779c3 */ /* 0x000eb00000002600 */
[----:B------:R-:W2:Y:S01]  /*0080*/  LDC R4, c[0x0][0x364] ;  /* 0x0000d900ff047b82 */ /* 0x000ea20000000800 */
[----:B0-----:R-:W-:-:S04]  /*0090*/  IMAD R9, R0, UR6, R9 ;  /* 0x0000000600097c24 */ /* 0x001fc8000f8e0209 */
[----:B---3--:R-:W-:-:S03]  /*00a0*/  IMAD.WIDE.U32 R2, R9, 0x1800, R2 ;  /* 0x0000180009027825 */ /* 0x008fc600078e0002 */
[----:B------:R-:W0:Y:S01]  /*00b0*/  LDC.64 R6, c[0x0][0x388] ;  /* 0x0000e200ff067b82 */ /* 0x000e220000000a00 */
[----:B--2---:R-:W-:-:S04]  /*00c0*/  IMAD R11, R4, UR7, R11 ;  /* 0x00000007040b7c24 */ /* 0x004fc8000f8e020b */
[----:B------:R-:W-:-:S05]  /*00d0*/  IMAD.WIDE.U32 R2, R11, 0x10, R2 ;  /* 0x000000100b027825 */ /* 0x000fca00078e0002 */
[----:B-1----:R-:W2:Y:S04]  /*00e0*/  LDG.E.64 R12, desc[UR4][R2.64+0x8] ;  /* 0x00000804020c7981 */ /* 0x002ea8000c1e1b00 */
[----:B------:R-:W3:Y:S01]  /*00f0*/  LDG.E.64 R4, desc[UR4][R2.64+0xc00] ;  /* 0x000c000402047981 */ /* 0x000ee2000c1e1b00 */
[----:B0-----:R-:W-:Y:S01]  /*0100*/  IMAD.WIDE.U32 R6, R9, 0x1800, R6 ;  /* 0x0000180009067825 */ /* 0x001fe200078e0006 */
[----:B------:R-:W-:Y:S02]  /*0110*/  I2FP.F32.U32 R16, R9 ;  /* 0x0000000900107245 */ /* 0x000fe40000201000 */
[----:B------:R-:W-:Y:S01]  /*0120*/  I2FP.F32.U32 R17, R11 ;  /* 0x0000000b00117245 */ /* 0x000fe20000201000 */
[----:B------:R-:W-:-:S04]  /*0130*/  IMAD.WIDE.U32 R8, R11, 0x10, R6 ;  /* 0x000000100b087825 */ /* 0x000fc800078e0006 */
[----:B------:R-:W-:Y:S01]  /*0140*/  FADD R6, -R16, -RZ ;  /* 0x800000ff10067221 */ /* 0x000fe20000000100 */
[----:B------:R-:W-:Y:S01]  /*0150*/  FADD R7, -R17, -RZ ;  /* 0x800000ff11077221 */ /* 0x000fe20000000100 */
[----:B--2---:R-:W-:Y:S02]  /*0160*/  MOV R18, R12 ;  /* 0x0000000c00127202 */ /* 0x004fe40000000f00 */
[----:B------:R-:W-:Y:S02]  /*0170*/  MOV R19, R13 ;  /* 0x0000000d00137202 */ /* 0x000fe40000000f00 */
[----:B---3--:R-:W-:Y:S04]  /*0180*/  STG.E.128 desc[UR4][R8.64+0xc00], R4 ;  /* 0x000c000408007986 */ /* 0x008fe8000c101d04 */
[----:B------:R-:W-:Y:S01]  /*0190*/  STG.E.128 desc[UR4][R8.64], R16 ;  /* 0x0000001008007986 */ /* 0x000fe2000c101d04 */
[----:B------:R-:W-:Y:S05]  /*01a0*/  EXIT ;  /* 0x000000000000794d */ /* 0x000fea0003800000 */
.L_x_1:
        /* <DEDUP_REMOVED lines=13> */
.L_x_3:


//--------------------- .nv.shared.reserved.0     --------------------------
	.section	.nv.shared.reserved.0,"aw",@nobits
	.weak		__nv_reservedSMEM_offset_0_alias
	.size		__nv_reservedSMEM_offset_0_alias, 0, 64
	.other		__nv_reservedSMEM_offset_0_alias,@"STO_CUDA_RESERVED_SHARED STV_DEFAULT"
__nv_reservedSMEM_offset_0_alias:
	.zero		0
	.zero		64


//--------------------- .nv.constant0._Z22read_and_write_states2P7states2S0_ --------------------------
	.section	.nv.constant0._Z22read_and_write_states2P7states2S0_,"a",@progbits
	.sectionflags	@""
	.align	4
.nv.constant0._Z22read_and_write_states2P7states2S0_:
	.zero		912


//--------------------- .nv.constant0._Z21read_and_write_statesP6statesS0_ --------------------------
	.section	.nv.constant0._Z21read_and_write_statesP6statesS0_,"a",@progbits
	.sectionflags	@""
	.align	4
.nv.constant0._Z21read_and_write_statesP6statesS0_:
	.zero		912


//--------------------- SYMBOLS --------------------------

	.type		.nv.reservedSmem.offset0,@object
	.size		.nv.reservedSmem.offset0,0x4
